//
// Generated by NVIDIA NVVM Compiler
//
// Compiler Build ID: CL-36424714
// Cuda compilation tools, release 13.0, V13.0.88
// Based on NVVM 20.0.0
//

.version 9.0
.target sm_100
.address_size 64

	// .globl	default_function_kernel

.visible .entry default_function_kernel(
	.param .u64 .ptr .align 1 default_function_kernel_param_0,
	.param .u64 .ptr .align 1 default_function_kernel_param_1
)
.maxntid 26
{
	.reg .b32 	%r<4>;
	.reg .b32 	%f<4>;
	.reg .b64 	%rd<8>;

	ld.param.u64 	%rd1, [default_function_kernel_param_0];
	ld.param.u64 	%rd2, [default_function_kernel_param_1];
	cvta.to.global.u64 	%rd3, %rd1;
	cvta.to.global.u64 	%rd4, %rd2;
	mov.u32 	%r1, %ctaid.x;
	mov.u32 	%r2, %tid.x;
	mad.lo.s32 	%r3, %r1, 26, %r2;
	mul.wide.u32 	%rd5, %r3, 4;
	add.s64 	%rd6, %rd4, %rd5;
	ld.global.nc.f32 	%f1, [%rd6];
	lg2.approx.f32 	%f2, %f1;
	mul.f32 	%f3, %f2, 0f3E9A209B;
	add.s64 	%rd7, %rd3, %rd5;
	st.global.f32 	[%rd7], %f3;
	ret;

}


// ===== COMPILED SASS (sm_100) =====

	.target	sm_100

	.elftype	@"ET_EXEC"


//--------------------- .note.nv.tkinfo           --------------------------
	.section	.note.nv.tkinfo,"",@"SHT_NOTE"
	.sectionflags	@"SHF_NOTE_NV_TKINFO"
	.tkinfo
        /*0018*/ 	.word	0x00000002
        /*0030*/ 	.string	""
        /*0030*/ 	.string	"ptxas"
        /*0030*/ 	.string	"Cuda compilation tools, release 13.0, V13.0.88"
        /*0030*/ 	.string	"Build cuda_13.0.r13.0/compiler.36424714_0"
        /*0030*/ 	.string	"-arch sm_100 -m 64 "



//--------------------- .note.nv.cuinfo           --------------------------
	.section	.note.nv.cuinfo,"",@"SHT_NOTE"
	.sectionflags	@"SHF_NOTE_NV_CUINFO"
        /*0018*/ 	.short	0x0002
        /*001a*/ 	.short	0x0064
        /*001c*/ 	.short	0x0082
	.zero		2


//--------------------- .nv.info                  --------------------------
	.section	.nv.info,"",@"SHT_CUDA_INFO"
	.align	4


	//----- nvinfo : EIATTR_REGCOUNT
	.align		4
        /*0000*/ 	.byte	0x04, 0x2f
        /*0002*/ 	.short	(.L_1 - .L_0)
	.align		4
.L_0:
        /*0004*/ 	.word	index@(default_function_kernel)
        /*0008*/ 	.word	0x0000000a


	//----- nvinfo : EIATTR_FRAME_SIZE
	.align		4
.L_1:
        /*000c*/ 	.byte	0x04, 0x11
        /*000e*/ 	.short	(.L_3 - .L_2)
	.align		4
.L_2:
        /*0010*/ 	.word	index@(default_function_kernel)
        /*0014*/ 	.word	0x00000000


	//----- nvinfo : EIATTR_MIN_STACK_SIZE
	.align		4
.L_3:
        /*0018*/ 	.byte	0x04, 0x12
        /*001a*/ 	.short	(.L_5 - .L_4)
	.align		4
.L_4:
        /*001c*/ 	.word	index@(default_function_kernel)
        /*0020*/ 	.word	0x00000000
.L_5:


//--------------------- .nv.compat                --------------------------
	.section	.nv.compat,"",@"SHT_CUDA_COMPAT_INFO"
	.align	4
        /*0000*/ 	.byte	0x02, 0x09, 0x00, 0x00, 0x02, 0x02, 0x01, 0x00, 0x02, 0x05, 0x05, 0x00, 0x03, 0x07, 0x01, 0x01
        /*0010*/ 	.byte	0x02, 0x03, 0x00, 0x00, 0x02, 0x06, 0x01, 0x00, 0x04, 0x0b, 0x08, 0x00, 0x01, 0x00, 0x00, 0x00
        /*0020*/ 	.byte	0x00, 0x00, 0x00, 0x00


//--------------------- .nv.info.default_function_kernel --------------------------
	.section	.nv.info.default_function_kernel,"",@"SHT_CUDA_INFO"
	.sectionflags	@""
	.align	4


	//----- nvinfo : EIATTR_CUDA_API_VERSION
	.align		4
        /*0000*/ 	.byte	0x04, 0x37
        /*0002*/ 	.short	(.L_7 - .L_6)
.L_6:
        /*0004*/ 	.word	0x00000082


	//----- nvinfo : EIATTR_KPARAM_INFO
	.align		4
.L_7:
        /*0008*/ 	.byte	0x04, 0x17
        /*000a*/ 	.short	(.L_9 - .L_8)
.L_8:
        /*000c*/ 	.word	0x00000000
        /*0010*/ 	.short	0x0001
        /*0012*/ 	.short	0x0008
        /*0014*/ 	.byte	0x00, 0xf5, 0x21, 0x00


	//----- nvinfo : EIATTR_KPARAM_INFO
	.align		4
.L_9:
        /*0018*/ 	.byte	0x04, 0x17
        /*001a*/ 	.short	(.L_11 - .L_10)
.L_10:
        /*001c*/ 	.word	0x00000000
        /*0020*/ 	.short	0x0000
        /*0022*/ 	.short	0x0000
        /*0024*/ 	.byte	0x00, 0xf5, 0x21, 0x00


	//----- nvinfo : EIATTR_SPARSE_MMA_MASK
	.align		4
.L_11:
        /*0028*/ 	.byte	0x03, 0x50
        /*002a*/ 	.short	0x0000


	//----- nvinfo : EIATTR_MAXREG_COUNT
	.align		4
        /*002c*/ 	.byte	0x03, 0x1b
        /*002e*/ 	.short	0x00ff


	//----- nvinfo : EIATTR_MERCURY_ISA_VERSION
	.align		4
        /*0030*/ 	.byte	0x03, 0x5f
        /*0032*/ 	.short	0x0101


	//----- nvinfo : EIATTR_VRC_CTA_INIT_COUNT
	.align		4
        /*0034*/ 	.byte	0x02, 0x4a
	.zero		1
	.zero		1


	//----- nvinfo : EIATTR_EXIT_INSTR_OFFSETS
	.align		4
        /*0038*/ 	.byte	0x04, 0x1c
        /*003a*/ 	.short	(.L_13 - .L_12)


	//   ....[0]....
.L_12:
        /*003c*/ 	.word	0x00000100


	//----- nvinfo : EIATTR_MAX_THREADS
	.align		4
.L_13:
        /*0040*/ 	.byte	0x04, 0x05
        /*0042*/ 	.short	(.L_15 - .L_14)
.L_14:
        /*0044*/ 	.word	0x0000001a
        /*0048*/ 	.word	0x00000001
        /*004c*/ 	.word	0x00000001


	//----- nvinfo : EIATTR_CBANK_PARAM_SIZE
	.align		4
.L_15:
        /*0050*/ 	.byte	0x03, 0x19
        /*0052*/ 	.short	0x0010


	//----- nvinfo : EIATTR_PARAM_CBANK
	.align		4
        /*0054*/ 	.byte	0x04, 0x0a
        /*0056*/ 	.short	(.L_17 - .L_16)
	.align		4
.L_16:
        /*0058*/ 	.word	index@(.nv.constant0.default_function_kernel)
        /*005c*/ 	.short	0x0380
        /*005e*/ 	.short	0x0010


	//----- nvinfo : EIATTR_SW_WAR
	.align		4
.L_17:
        /*0060*/ 	.byte	0x04, 0x36
        /*0062*/ 	.short	(.L_19 - .L_18)
.L_18:
        /*0064*/ 	.word	0x00000008
.L_19:


//--------------------- .nv.callgraph             --------------------------
	.section	.nv.callgraph,"",@"SHT_CUDA_CALLGRAPH"
	.align	4
	.sectionentsize	8
	.align		4
        /*0000*/ 	.word	0x00000000
	.align		4
        /*0004*/ 	.word	0xffffffff
	.align		4
        /*0008*/ 	.word	0x00000000
	.align		4
        /*000c*/ 	.word	0xfffffffe
	.align		4
        /*0010*/ 	.word	0x00000000
	.align		4
        /*0014*/ 	.word	0xfffffffd
	.align		4
        /*0018*/ 	.word	0x00000000
	.align		4
        /*001c*/ 	.word	0xfffffffc


//--------------------- .text.default_function_kernel --------------------------
	.section	.text.default_function_kernel,"ax",@progbits
	.align	128
        .global         default_function_kernel
        .type           default_function_kernel,@function
        .size           default_function_kernel,(.L_x_1 - default_function_kernel)
        .other          default_function_kernel,@"STO_CUDA_ENTRY STV_DEFAULT"
default_function_kernel:
.text.default_function_kernel:
[----:B------:R-:W-:Y:S01]  /*0000*/  LDC R1, c[0x0][0x37c] ;  /* 0x0000df00ff017b82 */ /* 0x000fe20000000800 */
[----:B------:R-:W0:Y:S07]  /*0010*/  S2R R7, SR_CTAID.X ;  /* 0x0000000000077919 */ /* 0x000e2e0000002500 */
[----:B------:R-:W1:Y:S01]  /*0020*/  LDC.64 R2, c[0x0][0x388] ;  /* 0x0000e200ff027b82 */ /* 0x000e620000000a00 */
[----:B------:R-:W2:Y:S01]  /*0030*/  LDCU.64 UR4, c[0x0][0x358] ;  /* 0x00006b00ff0477ac */ /* 0x000ea20008000a00 */
[----:B------:R-:W0:Y:S06]  /*0040*/  S2R R0, SR_TID.X ;  /* 0x0000000000007919 */ /* 0x000e2c0000002100 */
[----:B------:R-:W3:Y:S01]  /*0050*/  LDC.64 R4, c[0x0][0x380] ;  /* 0x0000e000ff047b82 */ /* 0x000ee20000000a00 */
[----:B0-----:R-:W-:-:S04]  /*0060*/  IMAD R7, R7, 0x1a, R0 ;  /* 0x0000001a07077824 */ /* 0x001fc800078e0200 */
[----:B-1----:R-:W-:-:S05]  /*0070*/  IMAD.WIDE.U32 R2, R7, 0x4, R2 ;  /* 0x0000000407027825 */ /* 0x002fca00078e0002 */
[----:B--2---:R-:W2:Y:S01]  /*0080*/  LDG.E.CONSTANT R0, desc[UR4][R2.64] ;  /* 0x0000000402007981 */ /* 0x004ea2000c1e9900 */
[----:B---3--:R-:W-:Y:S01]  /*0090*/  IMAD.WIDE.U32 R4, R7, 0x4, R4 ;  /* 0x0000000407047825 */ /* 0x008fe200078e0004 */
[----:B--2---:R-:W-:-:S13]  /*00a0*/  FSETP.GEU.AND P0, PT, |R0|, 1.175494350822287508e-38, PT ;  /* 0x008000000000780b */ /* 0x004fda0003f0e200 */
[----:B------:R-:W-:-:S04]  /*00b0*/  @!P0 FMUL R0, R0, 16777216 ;  /* 0x4b80000000008820 */ /* 0x000fc80000400000 */
[----:B------:R-:W0:Y:S02]  /*00c0*/  MUFU.LG2 R6, R0 ;  /* 0x0000000000067308 */ /* 0x000e240000000c00 */
[----:B0-----:R-:W-:-:S04]  /*00d0*/  @!P0 FADD R6, R6, -24 ;  /* 0xc1c0000006068421 */ /* 0x001fc80000000000 */
[----:B------:R-:W-:-:S05]  /*00e0*/  FMUL R7, R6, 0.30103000998497009277 ;  /* 0x3e9a209b06077820 */ /* 0x000fca0000400000 */
[----:B------:R-:W-:Y:S01]  /*00f0*/  STG.E desc[UR4][R4.64], R7 ;  /* 0x0000000704007986 */ /* 0x000fe2000c101904 */
[----:B------:R-:W-:Y:S05]  /*0100*/  EXIT ;  /* 0x000000000000794d */ /* 0x000fea0003800000 */
.L_x_0:
[----:B------:R-:W-:-:S00]  /*0110*/  BRA `(.L_x_0) ;  /* 0xfffffffc00fc7947 */ /* 0x000fc0000383ffff */
[----:B------:R-:W-:-:S00]  /*0120*/  NOP ;  /* 0x0000000000007918 */ /* 0x000fc00000000000 */
        /* <DEDUP_REMOVED lines=13> */
.L_x_1:


//--------------------- .nv.shared.reserved.0     --------------------------
	.section	.nv.shared.reserved.0,"aw",@nobits
	.weak		__nv_reservedSMEM_offset_0_alias
	.size		__nv_reservedSMEM_offset_0_alias, 0, 64
	.other		__nv_reservedSMEM_offset_0_alias,@"STO_CUDA_RESERVED_SHARED STV_DEFAULT"
__nv_reservedSMEM_offset_0_alias:
	.zero		0
	.zero		64


//--------------------- .nv.constant0.default_function_kernel --------------------------
	.section	.nv.constant0.default_function_kernel,"a",@progbits
	.sectionflags	@""
	.align	4
.nv.constant0.default_function_kernel:
	.zero		912


//--------------------- SYMBOLS --------------------------

	.type		.nv.reservedSmem.offset0,@object
	.size		.nv.reservedSmem.offset0,0x4
